//
// Generated by NVIDIA NVVM Compiler
//
// Compiler Build ID: CL-36424714
// Cuda compilation tools, release 13.0, V13.0.88
// Based on NVVM 20.0.0
//

.version 9.0
.target sm_100
.address_size 64

	// .globl	default_function_kernel
// _ZZ25default_function_kernel_3E14compute_shared has been demoted
// _ZZ25default_function_kernel_3E11ph_7_shared has been demoted

.visible .entry default_function_kernel(
	.param .u64 .ptr .align 1 default_function_kernel_param_0,
	.param .u64 .ptr .align 1 default_function_kernel_param_1
)
.maxntid 64
{
	.reg .pred 	%p<7>;
	.reg .b32 	%r<11>;
	.reg .b32 	%f<38>;
	.reg .b64 	%rd<9>;

	ld.param.u64 	%rd1, [default_function_kernel_param_0];
	ld.param.u64 	%rd2, [default_function_kernel_param_1];
	cvta.to.global.u64 	%rd3, %rd2;
	mov.u32 	%r3, %ctaid.x;
	shl.b32 	%r4, %r3, 6;
	mov.u32 	%r5, %tid.x;
	or.b32  	%r1, %r4, %r5;
	mul.wide.u32 	%rd4, %r1, 4;
	add.s64 	%rd5, %rd3, %rd4;
	ld.global.nc.f32 	%f1, [%rd5];
	abs.f32 	%f2, %f1;
	fma.rn.f32 	%f7, %f1, %f1, 0f3F800000;
	rsqrt.approx.ftz.f32 	%f8, %f7;
	fma.rn.f32 	%f9, %f7, %f8, 0f3F800000;
	rcp.approx.ftz.f32 	%f10, %f9;
	mul.f32 	%f11, %f2, %f10;
	fma.rn.f32 	%f12, %f2, %f11, %f2;
	setp.gt.f32 	%p1, %f2, 0f4B000000;
	selp.f32 	%f3, %f2, %f12, %p1;
	mov.f32 	%f13, 0f3F800000;
	add.rz.f32 	%f14, %f3, %f13;
	mov.b32 	%r6, %f14;
	add.s32 	%r7, %r6, -1061158912;
	and.b32  	%r8, %r7, -8388608;
	mov.b32 	%r2, %f3;
	sub.s32 	%r9, %r2, %r8;
	mov.b32 	%f15, %r9;
	sub.s32 	%r10, 1082130432, %r8;
	mov.b32 	%f16, %r10;
	fma.rn.f32 	%f17, %f16, 0f3E800000, 0fBF800000;
	add.f32 	%f18, %f17, %f15;
	cvt.rn.f32.s32 	%f19, %r8;
	mul.f32 	%f20, %f19, 0f34000000;
	fma.rn.f32 	%f21, %f18, 0fBD39BF78, 0f3DD80012;
	fma.rn.f32 	%f22, %f21, %f18, 0fBE0778E0;
	fma.rn.f32 	%f23, %f22, %f18, 0f3E146475;
	fma.rn.f32 	%f24, %f23, %f18, 0fBE2A68DD;
	fma.rn.f32 	%f25, %f24, %f18, 0f3E4CAF9E;
	fma.rn.f32 	%f26, %f25, %f18, 0fBE800042;
	fma.rn.f32 	%f27, %f26, %f18, 0f3EAAAAE6;
	fma.rn.f32 	%f28, %f27, %f18, 0fBF000000;
	mul.f32 	%f29, %f18, %f28;
	fma.rn.f32 	%f30, %f29, %f18, %f18;
	fma.rn.f32 	%f37, %f20, 0f3F317218, %f30;
	setp.lt.u32 	%p2, %r2, 2139095040;
	@%p2 bra 	$L__BB0_2;
	setp.gt.s32 	%p3, %r2, -1082130432;
	fma.rn.f32 	%f31, %f3, 0f7F800000, 0f7F800000;
	selp.f32 	%f32, %f31, %f37, %p3;
	setp.eq.f32 	%p4, %f3, 0f00000000;
	selp.f32 	%f37, 0f80000000, %f32, %p4;
$L__BB0_2:
	setp.gt.f32 	%p5, %f2, 0f4B000000;
	cvta.to.global.u64 	%rd6, %rd1;
	add.f32 	%f33, %f37, 0f3F317218;
	selp.f32 	%f34, %f33, %f37, %p5;
	setp.num.f32 	%p6, %f2, %f2;
	copysign.f32 	%f35, %f1, %f34;
	selp.f32 	%f36, %f35, %f34, %p6;
	add.s64 	%rd8, %rd6, %rd4;
	st.global.f32 	[%rd8], %f36;
	ret;

}
	// .globl	default_function_kernel_2
.visible .entry default_function_kernel_2(
	.param .u64 .ptr .align 1 default_function_kernel_2_param_0,
	.param .u64 .ptr .align 1 default_function_kernel_2_param_1
)
.maxntid 32
{
	.reg .b32 	%r<5>;
	.reg .b32 	%f<3>;
	.reg .b64 	%rd<8>;

	ld.param.u64 	%rd1, [default_function_kernel_2_param_0];
	ld.param.u64 	%rd2, [default_function_kernel_2_param_1];
	cvta.to.global.u64 	%rd3, %rd1;
	cvta.to.global.u64 	%rd4, %rd2;
	mov.u32 	%r1, %ctaid.x;
	shl.b32 	%r2, %r1, 5;
	mov.u32 	%r3, %tid.x;
	or.b32  	%r4, %r2, %r3;
	mul.wide.u32 	%rd5, %r4, 4;
	add.s64 	%rd6, %rd4, %rd5;
	ld.global.nc.f32 	%f1, [%rd6];
	cos.approx.f32 	%f2, %f1;
	add.s64 	%rd7, %rd3, %rd5;
	st.global.f32 	[%rd7], %f2;
	ret;

}
	// .globl	default_function_kernel_3
.visible .entry default_function_kernel_3(
	.param .u64 .ptr .align 1 default_function_kernel_3_param_0,
	.param .u64 .ptr .align 1 default_function_kernel_3_param_1,
	.param .u64 .ptr .align 1 default_function_kernel_3_param_2
)
.maxntid 4
{
	.reg .pred 	%p<2>;
	.reg .b32 	%r<20>;
	.reg .b32 	%f<104>;
	.reg .b64 	%rd<19>;
	// demoted variable
	.shared .align 4 .b8 _ZZ25default_function_kernel_3E14compute_shared[256];
	// demoted variable
	.shared .align 4 .b8 _ZZ25default_function_kernel_3E11ph_7_shared[32];
	ld.param.u64 	%rd7, [default_function_kernel_3_param_0];
	ld.param.u64 	%rd8, [default_function_kernel_3_param_1];
	ld.param.u64 	%rd9, [default_function_kernel_3_param_2];
	cvta.to.global.u64 	%rd10, %rd8;
	cvta.to.global.u64 	%rd11, %rd9;
	mov.u32 	%r9, %tid.x;
	shl.b32 	%r10, %r9, 4;
	shl.b32 	%r11, %r9, 2;
	or.b32  	%r12, %r11, %r10;
	and.b32  	%r1, %r12, 36;
	shl.b32 	%r13, %r9, 3;
	and.b32  	%r14, %r13, 16;
	mov.u32 	%r15, _ZZ25default_function_kernel_3E11ph_7_shared;
	add.s32 	%r2, %r15, %r14;
	mov.u32 	%r16, _ZZ25default_function_kernel_3E14compute_shared;
	add.s32 	%r3, %r16, %r11;
	add.s32 	%r4, %r15, %r11;
	shl.b32 	%r17, %r12, 2;
	and.b32  	%r18, %r17, 144;
	add.s32 	%r5, %r16, %r18;
	mul.wide.u32 	%rd12, %r9, 20;
	add.s64 	%rd13, %rd12, %rd10;
	add.s64 	%rd18, %rd13, 640;
	add.s64 	%rd17, %rd11, %rd12;
	mov.b32 	%r19, 0;
	mov.f32 	%f88, 0f00000000;
	mov.f32 	%f89, %f88;
	mov.f32 	%f90, %f88;
	mov.f32 	%f91, %f88;
	mov.f32 	%f92, %f88;
	mov.f32 	%f93, %f88;
	mov.f32 	%f94, %f88;
	mov.f32 	%f95, %f88;
	mov.f32 	%f96, %f88;
	mov.f32 	%f97, %f88;
	mov.f32 	%f98, %f88;
	mov.f32 	%f99, %f88;
	mov.f32 	%f100, %f88;
	mov.f32 	%f101, %f88;
	mov.f32 	%f102, %f88;
	mov.f32 	%f103, %f88;
$L__BB2_1:
	bar.sync 	0;
	ld.global.nc.f32 	%f34, [%rd18+-640];
	sin.approx.f32 	%f35, %f34;
	st.shared.f32 	[%r3], %f35;
	ld.global.nc.f32 	%f36, [%rd18+-560];
	sin.approx.f32 	%f37, %f36;
	st.shared.f32 	[%r3+16], %f37;
	ld.global.nc.f32 	%f38, [%rd18+-480];
	sin.approx.f32 	%f39, %f38;
	st.shared.f32 	[%r3+32], %f39;
	ld.global.nc.f32 	%f40, [%rd18+-400];
	sin.approx.f32 	%f41, %f40;
	st.shared.f32 	[%r3+48], %f41;
	ld.global.nc.f32 	%f42, [%rd18+-320];
	sin.approx.f32 	%f43, %f42;
	st.shared.f32 	[%r3+64], %f43;
	ld.global.nc.f32 	%f44, [%rd18+-240];
	sin.approx.f32 	%f45, %f44;
	st.shared.f32 	[%r3+80], %f45;
	ld.global.nc.f32 	%f46, [%rd18+-160];
	sin.approx.f32 	%f47, %f46;
	st.shared.f32 	[%r3+96], %f47;
	ld.global.nc.f32 	%f48, [%rd18+-80];
	sin.approx.f32 	%f49, %f48;
	st.shared.f32 	[%r3+112], %f49;
	ld.global.nc.f32 	%f50, [%rd18];
	sin.approx.f32 	%f51, %f50;
	st.shared.f32 	[%r3+128], %f51;
	ld.global.nc.f32 	%f52, [%rd18+80];
	sin.approx.f32 	%f53, %f52;
	st.shared.f32 	[%r3+144], %f53;
	ld.global.nc.f32 	%f54, [%rd18+160];
	sin.approx.f32 	%f55, %f54;
	st.shared.f32 	[%r3+160], %f55;
	ld.global.nc.f32 	%f56, [%rd18+240];
	sin.approx.f32 	%f57, %f56;
	st.shared.f32 	[%r3+176], %f57;
	ld.global.nc.f32 	%f58, [%rd18+320];
	sin.approx.f32 	%f59, %f58;
	st.shared.f32 	[%r3+192], %f59;
	ld.global.nc.f32 	%f60, [%rd18+400];
	sin.approx.f32 	%f61, %f60;
	st.shared.f32 	[%r3+208], %f61;
	ld.global.nc.f32 	%f62, [%rd18+480];
	sin.approx.f32 	%f63, %f62;
	st.shared.f32 	[%r3+224], %f63;
	ld.global.nc.f32 	%f64, [%rd18+560];
	sin.approx.f32 	%f65, %f64;
	st.shared.f32 	[%r3+240], %f65;
	ld.global.nc.f32 	%f66, [%rd17];
	st.shared.f32 	[%r4], %f66;
	ld.global.nc.f32 	%f67, [%rd17+80];
	st.shared.f32 	[%r4+16], %f67;
	bar.sync 	0;
	ld.shared.f32 	%f68, [%r2];
	ld.shared.f32 	%f69, [%r5];
	fma.rn.f32 	%f103, %f69, %f68, %f103;
	ld.shared.f32 	%f70, [%r5+4];
	fma.rn.f32 	%f102, %f70, %f68, %f102;
	ld.shared.f32 	%f71, [%r2+4];
	ld.shared.f32 	%f72, [%r5+32];
	fma.rn.f32 	%f99, %f72, %f71, %f99;
	ld.shared.f32 	%f73, [%r5+36];
	fma.rn.f32 	%f98, %f73, %f71, %f98;
	ld.shared.f32 	%f74, [%r2+8];
	ld.shared.f32 	%f75, [%r5+64];
	fma.rn.f32 	%f95, %f75, %f74, %f95;
	ld.shared.f32 	%f76, [%r5+68];
	fma.rn.f32 	%f94, %f76, %f74, %f94;
	ld.shared.f32 	%f77, [%r2+12];
	ld.shared.f32 	%f78, [%r5+96];
	fma.rn.f32 	%f91, %f78, %f77, %f91;
	ld.shared.f32 	%f79, [%r5+100];
	fma.rn.f32 	%f90, %f79, %f77, %f90;
	ld.shared.f32 	%f80, [%r5+8];
	fma.rn.f32 	%f101, %f80, %f68, %f101;
	ld.shared.f32 	%f81, [%r5+12];
	fma.rn.f32 	%f100, %f81, %f68, %f100;
	ld.shared.f32 	%f82, [%r5+40];
	fma.rn.f32 	%f97, %f82, %f71, %f97;
	ld.shared.f32 	%f83, [%r5+44];
	fma.rn.f32 	%f96, %f83, %f71, %f96;
	ld.shared.f32 	%f84, [%r5+72];
	fma.rn.f32 	%f93, %f84, %f74, %f93;
	ld.shared.f32 	%f85, [%r5+76];
	fma.rn.f32 	%f92, %f85, %f74, %f92;
	ld.shared.f32 	%f86, [%r5+104];
	fma.rn.f32 	%f89, %f86, %f77, %f89;
	ld.shared.f32 	%f87, [%r5+108];
	fma.rn.f32 	%f88, %f87, %f77, %f88;
	add.s32 	%r19, %r19, 1;
	add.s64 	%rd18, %rd18, 4;
	add.s64 	%rd17, %rd17, 4;
	setp.ne.s32 	%p1, %r19, 5;
	@%p1 bra 	$L__BB2_1;
	cvta.to.global.u64 	%rd14, %rd7;
	mul.wide.u32 	%rd15, %r1, 4;
	add.s64 	%rd16, %rd14, %rd15;
	st.global.f32 	[%rd16], %f103;
	st.global.f32 	[%rd16+4], %f102;
	st.global.f32 	[%rd16+8], %f101;
	st.global.f32 	[%rd16+12], %f100;
	st.global.f32 	[%rd16+32], %f99;
	st.global.f32 	[%rd16+36], %f98;
	st.global.f32 	[%rd16+40], %f97;
	st.global.f32 	[%rd16+44], %f96;
	st.global.f32 	[%rd16+64], %f95;
	st.global.f32 	[%rd16+68], %f94;
	st.global.f32 	[%rd16+72], %f93;
	st.global.f32 	[%rd16+76], %f92;
	st.global.f32 	[%rd16+96], %f91;
	st.global.f32 	[%rd16+100], %f90;
	st.global.f32 	[%rd16+104], %f89;
	st.global.f32 	[%rd16+108], %f88;
	ret;

}
	// .globl	default_function_kernel_1
.visible .entry default_function_kernel_1(
	.param .u64 .ptr .align 1 default_function_kernel_1_param_0,
	.param .u64 .ptr .align 1 default_function_kernel_1_param_1
)
.maxntid 32
{
	.reg .pred 	%p<4>;
	.reg .b32 	%r<5>;
	.reg .b32 	%f<28>;
	.reg .b64 	%rd<8>;

	ld.param.u64 	%rd1, [default_function_kernel_1_param_0];
	ld.param.u64 	%rd2, [default_function_kernel_1_param_1];
	cvta.to.global.u64 	%rd3, %rd1;
	cvta.to.global.u64 	%rd4, %rd2;
	mov.u32 	%r1, %ctaid.x;
	shl.b32 	%r2, %r1, 5;
	mov.u32 	%r3, %tid.x;
	or.b32  	%r4, %r2, %r3;
	mul.wide.u32 	%rd5, %r4, 4;
	add.s64 	%rd6, %rd4, %rd5;
	ld.global.nc.f32 	%f1, [%rd6];
	abs.f32 	%f2, %f1;
	fma.rn.f32 	%f3, %f2, 0fBF000000, 0f3F000000;
	rsqrt.approx.ftz.f32 	%f4, %f3;
	mul.f32 	%f5, %f4, %f3;
	mul.f32 	%f6, %f4, 0fBF000000;
	fma.rn.f32 	%f7, %f5, %f6, 0f3F000000;
	fma.rn.f32 	%f8, %f5, %f7, %f5;
	setp.eq.f32 	%p1, %f2, 0f3F800000;
	selp.f32 	%f9, 0f00000000, %f8, %p1;
	setp.gt.f32 	%p2, %f2, 0f3F0F5C29;
	selp.f32 	%f10, %f9, %f2, %p2;
	copysign.f32 	%f11, %f1, %f10;
	mul.f32 	%f12, %f11, %f11;
	fma.rn.f32 	%f13, %f12, 0f3D10ECEF, 0f3C8B1ABB;
	fma.rn.f32 	%f14, %f13, %f12, 0f3CFC028C;
	fma.rn.f32 	%f15, %f14, %f12, 0f3D372139;
	fma.rn.f32 	%f16, %f15, %f12, 0f3D9993DB;
	fma.rn.f32 	%f17, %f16, %f12, 0f3E2AAAC6;
	mul.f32 	%f18, %f12, %f17;
	fma.rn.f32 	%f19, %f18, %f11, %f11;
	neg.f32 	%f20, %f19;
	selp.f32 	%f21, %f19, %f20, %p2;
	fma.rn.f32 	%f22, 0f3F6EE581, 0f3FD774EB, %f21;
	setp.gt.f32 	%p3, %f1, 0f3F0F5C29;
	selp.f32 	%f23, %f19, %f22, %p3;
	add.f32 	%f24, %f23, %f23;
	selp.f32 	%f25, %f24, %f23, %p2;
	mul.f32 	%f26, %f25, 0f3FB8AA3B;
	ex2.approx.f32 	%f27, %f26;
	add.s64 	%rd7, %rd3, %rd5;
	st.global.f32 	[%rd7], %f27;
	ret;

}


// ===== COMPILED SASS (sm_100) =====

	.target	sm_100

	.elftype	@"ET_EXEC"


//--------------------- .note.nv.tkinfo           --------------------------
	.section	.note.nv.tkinfo,"",@"SHT_NOTE"
	.sectionflags	@"SHF_NOTE_NV_TKINFO"
	.tkinfo
        /*0018*/ 	.word	0x00000002
        /*0030*/ 	.string	""
        /*0030*/ 	.string	"ptxas"
        /*0030*/ 	.string	"Cuda compilation tools, release 13.0, V13.0.88"
        /*0030*/ 	.string	"Build cuda_13.0.r13.0/compiler.36424714_0"
        /*0030*/ 	.string	"-arch sm_100 -m 64 "



//--------------------- .note.nv.cuinfo           --------------------------
	.section	.note.nv.cuinfo,"",@"SHT_NOTE"
	.sectionflags	@"SHF_NOTE_NV_CUINFO"
        /*0018*/ 	.short	0x0002
        /*001a*/ 	.short	0x0064
        /*001c*/ 	.short	0x0082
	.zero		2


//--------------------- .nv.info                  --------------------------
	.section	.nv.info,"",@"SHT_CUDA_INFO"
	.align	4


	//----- nvinfo : EIATTR_REGCOUNT
	.align		4
        /*0000*/ 	.byte	0x04, 0x2f
        /*0002*/ 	.short	(.L_1 - .L_0)
	.align		4
.L_0:
        /*0004*/ 	.word	index@(default_function_kernel)
        /*0008*/ 	.word	0x0000000c


	//----- nvinfo : EIATTR_FRAME_SIZE
	.align		4
.L_1:
        /*000c*/ 	.byte	0x04, 0x11
        /*000e*/ 	.short	(.L_3 - .L_2)
	.align		4
.L_2:
        /*0010*/ 	.word	index@(default_function_kernel)
        /*0014*/ 	.word	0x00000000


	//----- nvinfo : EIATTR_REGCOUNT
	.align		4
.L_3:
        /*0018*/ 	.byte	0x04, 0x2f
        /*001a*/ 	.short	(.L_5 - .L_4)
	.align		4
.L_4:
        /*001c*/ 	.word	index@(default_function_kernel_2)
        /*0020*/ 	.word	0x0000000c


	//----- nvinfo : EIATTR_FRAME_SIZE
	.align		4
.L_5:
        /*0024*/ 	.byte	0x04, 0x11
        /*0026*/ 	.short	(.L_7 - .L_6)
	.align		4
.L_6:
        /*0028*/ 	.word	index@(default_function_kernel_2)
        /*002c*/ 	.word	0x00000000


	//----- nvinfo : EIATTR_REGCOUNT
	.align		4
.L_7:
        /*0030*/ 	.byte	0x04, 0x2f
        /*0032*/ 	.short	(.L_9 - .L_8)
	.align		4
.L_8:
        /*0034*/ 	.word	index@(default_function_kernel_3)
        /*0038*/ 	.word	0x00000040


	//----- nvinfo : EIATTR_FRAME_SIZE
	.align		4
.L_9:
        /*003c*/ 	.byte	0x04, 0x11
        /*003e*/ 	.short	(.L_11 - .L_10)
	.align		4
.L_10:
        /*0040*/ 	.word	index@(default_function_kernel_3)
        /*0044*/ 	.word	0x00000000


	//----- nvinfo : EIATTR_REGCOUNT
	.align		4
.L_11:
        /*0048*/ 	.byte	0x04, 0x2f
        /*004a*/ 	.short	(.L_13 - .L_12)
	.align		4
.L_12:
        /*004c*/ 	.word	index@(default_function_kernel_1)
        /*0050*/ 	.word	0x0000000a


	//----- nvinfo : EIATTR_FRAME_SIZE
	.align		4
.L_13:
        /*0054*/ 	.byte	0x04, 0x11
        /*0056*/ 	.short	(.L_15 - .L_14)
	.align		4
.L_14:
        /*0058*/ 	.word	index@(default_function_kernel_1)
        /*005c*/ 	.word	0x00000000


	//----- nvinfo : EIATTR_MIN_STACK_SIZE
	.align		4
.L_15:
        /*0060*/ 	.byte	0x04, 0x12
        /*0062*/ 	.short	(.L_17 - .L_16)
	.align		4
.L_16:
        /*0064*/ 	.word	index@(default_function_kernel_1)
        /*0068*/ 	.word	0x00000000


	//----- nvinfo : EIATTR_MIN_STACK_SIZE
	.align		4
.L_17:
        /*006c*/ 	.byte	0x04, 0x12
        /*006e*/ 	.short	(.L_19 - .L_18)
	.align		4
.L_18:
        /*0070*/ 	.word	index@(default_function_kernel_3)
        /*0074*/ 	.word	0x00000000


	//----- nvinfo : EIATTR_MIN_STACK_SIZE
	.align		4
.L_19:
        /*0078*/ 	.byte	0x04, 0x12
        /*007a*/ 	.short	(.L_21 - .L_20)
	.align		4
.L_20:
        /*007c*/ 	.word	index@(default_function_kernel_2)
        /*0080*/ 	.word	0x00000000


	//----- nvinfo : EIATTR_MIN_STACK_SIZE
	.align		4
.L_21:
        /*0084*/ 	.byte	0x04, 0x12
        /*0086*/ 	.short	(.L_23 - .L_22)
	.align		4
.L_22:
        /*0088*/ 	.word	index@(default_function_kernel)
        /*008c*/ 	.word	0x00000000
.L_23:


//--------------------- .nv.compat                --------------------------
	.section	.nv.compat,"",@"SHT_CUDA_COMPAT_INFO"
	.align	4
        /*0000*/ 	.byte	0x02, 0x09, 0x00, 0x00, 0x02, 0x02, 0x01, 0x00, 0x02, 0x05, 0x05, 0x00, 0x03, 0x07, 0x01, 0x01
        /*0010*/ 	.byte	0x02, 0x03, 0x00, 0x00, 0x02, 0x06, 0x01, 0x00, 0x04, 0x0b, 0x08, 0x00, 0x01, 0x00, 0x00, 0x00
        /*0020*/ 	.byte	0x00, 0x00, 0x00, 0x00


//--------------------- .nv.info.default_function_kernel_1 --------------------------
	.section	.nv.info.default_function_kernel_1,"",@"SHT_CUDA_INFO"
	.sectionflags	@""
	.align	4


	//----- nvinfo : EIATTR_CUDA_API_VERSION
	.align		4
        /*0000*/ 	.byte	0x04, 0x37
        /*0002*/ 	.short	(.L_25 - .L_24)
.L_24:
        /*0004*/ 	.word	0x00000082


	//----- nvinfo : EIATTR_KPARAM_INFO
	.align		4
.L_25:
        /*0008*/ 	.byte	0x04, 0x17
        /*000a*/ 	.short	(.L_27 - .L_26)
.L_26:
        /*000c*/ 	.word	0x00000000
        /*0010*/ 	.short	0x0001
        /*0012*/ 	.short	0x0008
        /*0014*/ 	.byte	0x00, 0xf5, 0x21, 0x00


	//----- nvinfo : EIATTR_KPARAM_INFO
	.align		4
.L_27:
        /*0018*/ 	.byte	0x04, 0x17
        /*001a*/ 	.short	(.L_29 - .L_28)
.L_28:
        /*001c*/ 	.word	0x00000000
        /*0020*/ 	.short	0x0000
        /*0022*/ 	.short	0x0000
        /*0024*/ 	.byte	0x00, 0xf5, 0x21, 0x00


	//----- nvinfo : EIATTR_SPARSE_MMA_MASK
	.align		4
.L_29:
        /*0028*/ 	.byte	0x03, 0x50
        /*002a*/ 	.short	0x0000


	//----- nvinfo : EIATTR_MAXREG_COUNT
	.align		4
        /*002c*/ 	.byte	0x03, 0x1b
        /*002e*/ 	.short	0x00ff


	//----- nvinfo : EIATTR_MERCURY_ISA_VERSION
	.align		4
        /*0030*/ 	.byte	0x03, 0x5f
        /*0032*/ 	.short	0x0101


	//----- nvinfo : EIATTR_VRC_CTA_INIT_COUNT
	.align		4
        /*0034*/ 	.byte	0x02, 0x4a
	.zero		1
	.zero		1


	//----- nvinfo : EIATTR_EXIT_INSTR_OFFSETS
	.align		4
        /*0038*/ 	.byte	0x04, 0x1c
        /*003a*/ 	.short	(.L_31 - .L_30)


	//   ....[0]....
.L_30:
        /*003c*/ 	.word	0x000002b0


	//----- nvinfo : EIATTR_MAX_THREADS
	.align		4
.L_31:
        /*0040*/ 	.byte	0x04, 0x05
        /*0042*/ 	.short	(.L_33 - .L_32)
.L_32:
        /*0044*/ 	.word	0x00000020
        /*0048*/ 	.word	0x00000001
        /*004c*/ 	.word	0x00000001


	//----- nvinfo : EIATTR_CBANK_PARAM_SIZE
	.align		4
.L_33:
        /*0050*/ 	.byte	0x03, 0x19
        /*0052*/ 	.short	0x0010


	//----- nvinfo : EIATTR_PARAM_CBANK
	.align		4
        /*0054*/ 	.byte	0x04, 0x0a
        /*0056*/ 	.short	(.L_35 - .L_34)
	.align		4
.L_34:
        /*0058*/ 	.word	index@(.nv.constant0.default_function_kernel_1)
        /*005c*/ 	.short	0x0380
        /*005e*/ 	.short	0x0010


	//----- nvinfo : EIATTR_SW_WAR
	.align		4
.L_35:
        /*0060*/ 	.byte	0x04, 0x36
        /*0062*/ 	.short	(.L_37 - .L_36)
.L_36:
        /*0064*/ 	.word	0x00000008
.L_37:


//--------------------- .nv.info.default_function_kernel_3 --------------------------
	.section	.nv.info.default_function_kernel_3,"",@"SHT_CUDA_INFO"
	.sectionflags	@""
	.align	4


	//----- nvinfo : EIATTR_CUDA_API_VERSION
	.align		4
        /*0000*/ 	.byte	0x04, 0x37
        /*0002*/ 	.short	(.L_39 - .L_38)
.L_38:
        /*0004*/ 	.word	0x00000082


	//----- nvinfo : EIATTR_KPARAM_INFO
	.align		4
.L_39:
        /*0008*/ 	.byte	0x04, 0x17
        /*000a*/ 	.short	(.L_41 - .L_40)
.L_40:
        /*000c*/ 	.word	0x00000000
        /*0010*/ 	.short	0x0002
        /*0012*/ 	.short	0x0010
        /*0014*/ 	.byte	0x00, 0xf5, 0x21, 0x00


	//----- nvinfo : EIATTR_KPARAM_INFO
	.align		4
.L_41:
        /*0018*/ 	.byte	0x04, 0x17
        /*001a*/ 	.short	(.L_43 - .L_42)
.L_42:
        /*001c*/ 	.word	0x00000000
        /*0020*/ 	.short	0x0001
        /*0022*/ 	.short	0x0008
        /*0024*/ 	.byte	0x00, 0xf5, 0x21, 0x00


	//----- nvinfo : EIATTR_KPARAM_INFO
	.align		4
.L_43:
        /*0028*/ 	.byte	0x04, 0x17
        /*002a*/ 	.short	(.L_45 - .L_44)
.L_44:
        /*002c*/ 	.word	0x00000000
        /*0030*/ 	.short	0x0000
        /*0032*/ 	.short	0x0000
        /*0034*/ 	.byte	0x00, 0xf5, 0x21, 0x00


	//----- nvinfo : EIATTR_SPARSE_MMA_MASK
	.align		4
.L_45:
        /*0038*/ 	.byte	0x03, 0x50
        /*003a*/ 	.short	0x0000


	//----- nvinfo : EIATTR_MAXREG_COUNT
	.align		4
        /*003c*/ 	.byte	0x03, 0x1b
        /*003e*/ 	.short	0x00ff


	//----- nvinfo : EIATTR_NUM_BARRIERS
	.align		4
        /*0040*/ 	.byte	0x02, 0x4c
        /*0042*/ 	.byte	0x01
	.zero		1


	//----- nvinfo : EIATTR_MERCURY_ISA_VERSION
	.align		4
        /*0044*/ 	.byte	0x03, 0x5f
        /*0046*/ 	.short	0x0101


	//----- nvinfo : EIATTR_VRC_CTA_INIT_COUNT
	.align		4
        /*0048*/ 	.byte	0x02, 0x4a
	.zero		1
	.zero		1


	//----- nvinfo : EIATTR_EXIT_INSTR_OFFSETS
	.align		4
        /*004c*/ 	.byte	0x04, 0x1c
        /*004e*/ 	.short	(.L_47 - .L_46)


	//   ....[0]....
.L_46:
        /*0050*/ 	.word	0x00000960


	//----- nvinfo : EIATTR_MAX_THREADS
	.align		4
.L_47:
        /*0054*/ 	.byte	0x04, 0x05
        /*0056*/ 	.short	(.L_49 - .L_48)
.L_48:
        /*0058*/ 	.word	0x00000004
        /*005c*/ 	.word	0x00000001
        /*0060*/ 	.word	0x00000001


	//----- nvinfo : EIATTR_CBANK_PARAM_SIZE
	.align		4
.L_49:
        /*0064*/ 	.byte	0x03, 0x19
        /*0066*/ 	.short	0x0018


	//----- nvinfo : EIATTR_PARAM_CBANK
	.align		4
        /*0068*/ 	.byte	0x04, 0x0a
        /*006a*/ 	.short	(.L_51 - .L_50)
	.align		4
.L_50:
        /*006c*/ 	.word	index@(.nv.constant0.default_function_kernel_3)
        /*0070*/ 	.short	0x0380
        /*0072*/ 	.short	0x0018


	//----- nvinfo : EIATTR_SW_WAR
	.align		4
.L_51:
        /*0074*/ 	.byte	0x04, 0x36
        /*0076*/ 	.short	(.L_53 - .L_52)
.L_52:
        /*0078*/ 	.word	0x00000008
.L_53:


//--------------------- .nv.info.default_function_kernel_2 --------------------------
	.section	.nv.info.default_function_kernel_2,"",@"SHT_CUDA_INFO"
	.sectionflags	@""
	.align	4


	//----- nvinfo : EIATTR_CUDA_API_VERSION
	.align		4
        /*0000*/ 	.byte	0x04, 0x37
        /*0002*/ 	.short	(.L_55 - .L_54)
.L_54:
        /*0004*/ 	.word	0x00000082


	//----- nvinfo : EIATTR_KPARAM_INFO
	.align		4
.L_55:
        /*0008*/ 	.byte	0x04, 0x17
        /*000a*/ 	.short	(.L_57 - .L_56)
.L_56:
        /*000c*/ 	.word	0x00000000
        /*0010*/ 	.short	0x0001
        /*0012*/ 	.short	0x0008
        /*0014*/ 	.byte	0x00, 0xf5, 0x21, 0x00


	//----- nvinfo : EIATTR_KPARAM_INFO
	.align		4
.L_57:
        /*0018*/ 	.byte	0x04, 0x17
        /*001a*/ 	.short	(.L_59 - .L_58)
.L_58:
        /*001c*/ 	.word	0x00000000
        /*0020*/ 	.short	0x0000
        /*0022*/ 	.short	0x0000
        /*0024*/ 	.byte	0x00, 0xf5, 0x21, 0x00


	//----- nvinfo : EIATTR_SPARSE_MMA_MASK
	.align		4
.L_59:
        /*0028*/ 	.byte	0x03, 0x50
        /*002a*/ 	.short	0x0000


	//----- nvinfo : EIATTR_MAXREG_COUNT
	.align		4
        /*002c*/ 	.byte	0x03, 0x1b
        /*002e*/ 	.short	0x00ff


	//----- nvinfo : EIATTR_MERCURY_ISA_VERSION
	.align		4
        /*0030*/ 	.byte	0x03, 0x5f
        /*0032*/ 	.short	0x0101


	//----- nvinfo : EIATTR_VRC_CTA_INIT_COUNT
	.align		4
        /*0034*/ 	.byte	0x02, 0x4a
	.zero		1
	.zero		1


	//----- nvinfo : EIATTR_EXIT_INSTR_OFFSETS
	.align		4
        /*0038*/ 	.byte	0x04, 0x1c
        /*003a*/ 	.short	(.L_61 - .L_60)


	//   ....[0]....
.L_60:
        /*003c*/ 	.word	0x000000e0


	//----- nvinfo : EIATTR_MAX_THREADS
	.align		4
.L_61:
        /*0040*/ 	.byte	0x04, 0x05
        /*0042*/ 	.short	(.L_63 - .L_62)
.L_62:
        /*0044*/ 	.word	0x00000020
        /*0048*/ 	.word	0x00000001
        /*004c*/ 	.word	0x00000001


	//----- nvinfo : EIATTR_CBANK_PARAM_SIZE
	.align		4
.L_63:
        /*0050*/ 	.byte	0x03, 0x19
        /*0052*/ 	.short	0x0010


	//----- nvinfo : EIATTR_PARAM_CBANK
	.align		4
        /*0054*/ 	.byte	0x04, 0x0a
        /*0056*/ 	.short	(.L_65 - .L_64)
	.align		4
.L_64:
        /*0058*/ 	.word	index@(.nv.constant0.default_function_kernel_2)
        /*005c*/ 	.short	0x0380
        /*005e*/ 	.short	0x0010


	//----- nvinfo : EIATTR_SW_WAR
	.align		4
.L_65:
        /*0060*/ 	.byte	0x04, 0x36
        /*0062*/ 	.short	(.L_67 - .L_66)
.L_66:
        /*0064*/ 	.word	0x00000008
.L_67:


//--------------------- .nv.info.default_function_kernel --------------------------
	.section	.nv.info.default_function_kernel,"",@"SHT_CUDA_INFO"
	.sectionflags	@""
	.align	4


	//----- nvinfo : EIATTR_CUDA_API_VERSION
	.align		4
        /*0000*/ 	.byte	0x04, 0x37
        /*0002*/ 	.short	(.L_69 - .L_68)
.L_68:
        /*0004*/ 	.word	0x00000082


	//----- nvinfo : EIATTR_KPARAM_INFO
	.align		4
.L_69:
        /*0008*/ 	.byte	0x04, 0x17
        /*000a*/ 	.short	(.L_71 - .L_70)
.L_70:
        /*000c*/ 	.word	0x00000000
        /*0010*/ 	.short	0x0001
        /*0012*/ 	.short	0x0008
        /*0014*/ 	.byte	0x00, 0xf5, 0x21, 0x00


	//----- nvinfo : EIATTR_KPARAM_INFO
	.align		4
.L_71:
        /*0018*/ 	.byte	0x04, 0x17
        /*001a*/ 	.short	(.L_73 - .L_72)
.L_72:
        /*001c*/ 	.word	0x00000000
        /*0020*/ 	.short	0x0000
        /*0022*/ 	.short	0x0000
        /*0024*/ 	.byte	0x00, 0xf5, 0x21, 0x00


	//----- nvinfo : EIATTR_SPARSE_MMA_MASK
	.align		4
.L_73:
        /*0028*/ 	.byte	0x03, 0x50
        /*002a*/ 	.short	0x0000


	//----- nvinfo : EIATTR_MAXREG_COUNT
	.align		4
        /*002c*/ 	.byte	0x03, 0x1b
        /*002e*/ 	.short	0x00ff


	//----- nvinfo : EIATTR_MERCURY_ISA_VERSION
	.align		4
        /*0030*/ 	.byte	0x03, 0x5f
        /*0032*/ 	.short	0x0101


	//----- nvinfo : EIATTR_VRC_CTA_INIT_COUNT
	.align		4
        /*0034*/ 	.byte	0x02, 0x4a
	.zero		1
	.zero		1


	//----- nvinfo : EIATTR_EXIT_INSTR_OFFSETS
	.align		4
        /*0038*/ 	.byte	0x04, 0x1c
        /*003a*/ 	.short	(.L_75 - .L_74)


	//   ....[0]....
.L_74:
        /*003c*/ 	.word	0x00000350


	//----- nvinfo : EIATTR_MAX_THREADS
	.align		4
.L_75:
        /*0040*/ 	.byte	0x04, 0x05
        /*0042*/ 	.short	(.L_77 - .L_76)
.L_76:
        /*0044*/ 	.word	0x00000040
        /*0048*/ 	.word	0x00000001
        /*004c*/ 	.word	0x00000001


	//----- nvinfo : EIATTR_CBANK_PARAM_SIZE
	.align		4
.L_77:
        /*0050*/ 	.byte	0x03, 0x19
        /*0052*/ 	.short	0x0010


	//----- nvinfo : EIATTR_PARAM_CBANK
	.align		4
        /*0054*/ 	.byte	0x04, 0x0a
        /*0056*/ 	.short	(.L_79 - .L_78)
	.align		4
.L_78:
        /*0058*/ 	.word	index@(.nv.constant0.default_function_kernel)
        /*005c*/ 	.short	0x0380
        /*005e*/ 	.short	0x0010


	//----- nvinfo : EIATTR_SW_WAR
	.align		4
.L_79:
        /*0060*/ 	.byte	0x04, 0x36
        /*0062*/ 	.short	(.L_81 - .L_80)
.L_80:
        /*0064*/ 	.word	0x00000008
.L_81:


//--------------------- .nv.callgraph             --------------------------
	.section	.nv.callgraph,"",@"SHT_CUDA_CALLGRAPH"
	.align	4
	.sectionentsize	8
	.align		4
        /*0000*/ 	.word	0x00000000
	.align		4
        /*0004*/ 	.word	0xffffffff
	.align		4
        /*0008*/ 	.word	0x00000000
	.align		4
        /*000c*/ 	.word	0xfffffffe
	.align		4
        /*0010*/ 	.word	0x00000000
	.align		4
        /*0014*/ 	.word	0xfffffffd
	.align		4
        /*0018*/ 	.word	0x00000000
	.align		4
        /*001c*/ 	.word	0xfffffffc


//--------------------- .text.default_function_kernel_1 --------------------------
	.section	.text.default_function_kernel_1,"ax",@progbits
	.align	128
        .global         default_function_kernel_1
        .type           default_function_kernel_1,@function
        .size           default_function_kernel_1,(.L_x_5 - default_function_kernel_1)
        .other          default_function_kernel_1,@"STO_CUDA_ENTRY STV_DEFAULT"
default_function_kernel_1:
.text.default_function_kernel_1:
[----:B------:R-:W-:Y:S01]  /*0000*/  LDC R1, c[0x0][0x37c] ;  /* 0x0000df00ff017b82 */ /* 0x000fe20000000800 */
[----:B------:R-:W0:Y:S07]  /*0010*/  S2R R5, SR_TID.X ;  /* 0x0000000000057919 */ /* 0x000e2e0000002100 */
[----:B------:R-:W1:Y:S01]  /*0020*/  S2UR UR4, SR_CTAID.X ;  /* 0x00000000000479c3 */ /* 0x000e620000002500 */
[----:B------:R-:W2:Y:S07]  /*0030*/  LDCU.64 UR6, c[0x0][0x358] ;  /* 0x00006b00ff0677ac */ /* 0x000eae0008000a00 */
[----:B------:R-:W3:Y:S01]  /*0040*/  LDC.64 R2, c[0x0][0x388] ;  /* 0x0000e200ff027b82 */ /* 0x000ee20000000a00 */
[----:B-1----:R-:W-:-:S06]  /*0050*/  USHF.L.U32 UR4, UR4, 0x5, URZ ;  /* 0x0000000504047899 */ /* 0x002fcc00080006ff */
[----:B0-----:R-:W-:-:S05]  /*0060*/  LOP3.LUT R5, R5, UR4, RZ, 0xfc, !PT ;  /* 0x0000000405057c12 */ /* 0x001fca000f8efcff */
[----:B---3--:R-:W-:-:S06]  /*0070*/  IMAD.WIDE.U32 R2, R5, 0x4, R2 ;  /* 0x0000000405027825 */ /* 0x008fcc00078e0002 */
[----:B--2---:R0:W2:Y:S01]  /*0080*/  LDG.E.CONSTANT R2, desc[UR6][R2.64] ;  /* 0x0000000602027981 */ /* 0x0040a2000c1e9900 */
[----:B------:R-:W-:Y:S01]  /*0090*/  HFMA2 R7, -RZ, RZ, 1.75, 0 ;  /* 0x3f000000ff077431 */ /* 0x000fe200000001ff */
[----:B0-----:R-:W-:-:S04]  /*00a0*/  MOV R3, 0x3d10ecef ;  /* 0x3d10ecef00037802 */ /* 0x001fc80000000f00 */
[C---:B--2---:R-:W-:Y:S01]  /*00b0*/  FFMA R0, |R2|.reuse, -R7, 0.5 ;  /* 0x3f00000002007423 */ /* 0x044fe20000000a07 */
[C---:B------:R-:W-:Y:S02]  /*00c0*/  FSETP.NEU.AND P1, PT, |R2|.reuse, 1, PT ;  /* 0x3f8000000200780b */ /* 0x040fe40003f2d200 */
[----:B------:R-:W-:Y:S01]  /*00d0*/  FSETP.GT.AND P0, PT, |R2|, 0.56000000238418579102, PT ;  /* 0x3f0f5c290200780b */ /* 0x000fe20003f04200 */
[----:B------:R-:W0:Y:S02]  /*00e0*/  MUFU.RSQ R7, R0 ;  /* 0x0000000000077308 */ /* 0x000e240000001400 */
[----:B0-----:R-:W-:Y:S01]  /*00f0*/  FMUL R4, R0, R7 ;  /* 0x0000000700047220 */ /* 0x001fe20000400000 */
[----:B------:R-:W-:-:S04]  /*0100*/  FMUL R7, R7, -0.5 ;  /* 0xbf00000007077820 */ /* 0x000fc80000400000 */
[----:B------:R-:W-:-:S04]  /*0110*/  FFMA R7, R4, R7, 0.5 ;  /* 0x3f00000004077423 */ /* 0x000fc80000000007 */
[----:B------:R-:W-:-:S05]  /*0120*/  FFMA R7, R4, R7, R4 ;  /* 0x0000000704077223 */ /* 0x000fca0000000004 */
[----:B------:R-:W-:Y:S02]  /*0130*/  FSEL R7, R7, RZ, P1 ;  /* 0x000000ff07077208 */ /* 0x000fe40000800000 */
[----:B------:R-:W-:Y:S02]  /*0140*/  FSETP.GT.AND P1, PT, R2, 0.56000000238418579102, PT ;  /* 0x3f0f5c290200780b */ /* 0x000fe40003f24000 */
[----:B------:R-:W-:-:S04]  /*0150*/  FSEL R7, R7, |R2|, P0 ;  /* 0x4000000207077208 */ /* 0x000fc80000000000 */
[----:B------:R-:W-:-:S05]  /*0160*/  LOP3.LUT R7, R7, 0x80000000, R2, 0xb8, !PT ;  /* 0x8000000007077812 */ /* 0x000fca00078eb802 */
[----:B------:R-:W-:-:S04]  /*0170*/  FMUL R0, R7, R7 ;  /* 0x0000000707007220 */ /* 0x000fc80000400000 */
[----:B------:R-:W-:-:S04]  /*0180*/  FFMA R3, R0, R3, 0.016980519518256187439 ;  /* 0x3c8b1abb00037423 */ /* 0x000fc80000000003 */
[----:B------:R-:W-:-:S04]  /*0190*/  FFMA R3, R0, R3, 0.030762933194637298584 ;  /* 0x3cfc028c00037423 */ /* 0x000fc80000000003 */
[----:B------:R-:W-:-:S04]  /*01a0*/  FFMA R3, R0, R3, 0.044709417968988418579 ;  /* 0x3d37213900037423 */ /* 0x000fc80000000003 */
[----:B------:R-:W-:-:S04]  /*01b0*/  FFMA R3, R0, R3, 0.074989043176174163818 ;  /* 0x3d9993db00037423 */ /* 0x000fc80000000003 */
[----:B------:R-:W-:-:S04]  /*01c0*/  FFMA R3, R0, R3, 0.16666707396507263184 ;  /* 0x3e2aaac600037423 */ /* 0x000fc80000000003 */
[----:B------:R-:W-:Y:S01]  /*01d0*/  FMUL R0, R0, R3 ;  /* 0x0000000300007220 */ /* 0x000fe20000400000 */
[----:B------:R-:W-:-:S03]  /*01e0*/  HFMA2 R3, -RZ, RZ, 1.9599609375, 20144 ;  /* 0x3fd774ebff037431 */ /* 0x000fc600000001ff */
[----:B------:R-:W-:-:S05]  /*01f0*/  FFMA R0, R7, R0, R7 ;  /* 0x0000000007007223 */ /* 0x000fca0000000007 */
[----:B------:R-:W-:-:S05]  /*0200*/  FSEL R2, R0, -R0, P0 ;  /* 0x8000000000027208 */ /* 0x000fca0000000000 */
[----:B------:R-:W-:Y:S02]  /*0210*/  @!P1 FFMA R0, R3, 0.93318945169448852539, R2 ;  /* 0x3f6ee58103009823 */ /* 0x000fe40000000002 */
[----:B------:R-:W0:Y:S02]  /*0220*/  LDC.64 R2, c[0x0][0x380] ;  /* 0x0000e000ff027b82 */ /* 0x000e240000000a00 */
[----:B------:R-:W-:-:S04]  /*0230*/  @P0 FADD R0, R0, R0 ;  /* 0x0000000000000221 */ /* 0x000fc80000000000 */
[----:B------:R-:W-:-:S05]  /*0240*/  FMUL R0, R0, 1.4426950216293334961 ;  /* 0x3fb8aa3b00007820 */ /* 0x000fca0000400000 */
[----:B------:R-:W-:-:S13]  /*0250*/  FSETP.GEU.AND P0, PT, R0, -126, PT ;  /* 0xc2fc00000000780b */ /* 0x000fda0003f0e000 */
[----:B------:R-:W-:Y:S01]  /*0260*/  @!P0 FMUL R0, R0, 0.5 ;  /* 0x3f00000000008820 */ /* 0x000fe20000400000 */
[----:B0-----:R-:W-:-:S03]  /*0270*/  IMAD.WIDE.U32 R2, R5, 0x4, R2 ;  /* 0x0000000405027825 */ /* 0x001fc600078e0002 */
[----:B------:R-:W0:Y:S02]  /*0280*/  MUFU.EX2 R7, R0 ;  /* 0x0000000000077308 */ /* 0x000e240000000800 */
[----:B0-----:R-:W-:-:S05]  /*0290*/  @!P0 FMUL R7, R7, R7 ;  /* 0x0000000707078220 */ /* 0x001fca0000400000 */
[----:B------:R-:W-:Y:S01]  /*02a0*/  STG.E desc[UR6][R2.64], R7 ;  /* 0x0000000702007986 */ /* 0x000fe2000c101906 */
[----:B------:R-:W-:Y:S05]  /*02b0*/  EXIT ;  /* 0x000000000000794d */ /* 0x000fea0003800000 */
.L_x_0:
[----:B------:R-:W-:-:S00]  /*02c0*/  BRA `(.L_x_0) ;  /* 0xfffffffc00fc7947 */ /* 0x000fc0000383ffff */
[----:B------:R-:W-:-:S00]  /*02d0*/  NOP ;  /* 0x0000000000007918 */ /* 0x000fc00000000000 */
        /* <DEDUP_REMOVED lines=10> */
.L_x_5:


//--------------------- .text.default_function_kernel_3 --------------------------
	.section	.text.default_function_kernel_3,"ax",@progbits
	.align	128
        .global         default_function_kernel_3
        .type           default_function_kernel_3,@function
        .size           default_function_kernel_3,(.L_x_6 - default_function_kernel_3)
        .other          default_function_kernel_3,@"STO_CUDA_ENTRY STV_DEFAULT"
default_function_kernel_3:
.text.default_function_kernel_3:
[----:B------:R-:W-:Y:S01]  /*0000*/  LDC R1, c[0x0][0x37c] ;  /* 0x0000df00ff017b82 */ /* 0x000fe20000000800 */
[----:B------:R-:W0:Y:S07]  /*0010*/  S2R R5, SR_TID.X ;  /* 0x0000000000057919 */ /* 0x000e2e0000002100 */
[----:B------:R-:W0:Y:S01]  /*0020*/  LDC.64 R2, c[0x0][0x388] ;  /* 0x0000e200ff027b82 */ /* 0x000e220000000a00 */
[----:B------:R-:W-:Y:S01]  /*0030*/  UMOV UR4, 0x400 ;  /* 0x0000040000047882 */ /* 0x000fe20000000000 */
[----:B------:R-:W-:Y:S01]  /*0040*/  HFMA2 R0, -RZ, RZ, 0, 0 ;  /* 0x00000000ff007431 */ /* 0x000fe200000001ff */
[----:B------:R-:W-:Y:S01]  /*0050*/  UIADD3 UR5, UPT, UPT, UR4, 0x100, URZ ;  /* 0x0000010004057890 */ /* 0x000fe2000fffe0ff */
[----:B------:R-:W-:Y:S01]  /*0060*/  HFMA2 R41, -RZ, RZ, 0, 0 ;  /* 0x00000000ff297431 */ /* 0x000fe200000001ff */
[----:B------:R-:W-:-:S02]  /*0070*/  CS2R R26, SRZ ;  /* 0x00000000001a7805 */ /* 0x000fc4000001ff00 */
[----:B------:R-:W-:Y:S02]  /*0080*/  CS2R R28, SRZ ;  /* 0x00000000001c7805 */ /* 0x000fe4000001ff00 */
[----:B------:R-:W-:Y:S01]  /*0090*/  CS2R R30, SRZ ;  /* 0x00000000001e7805 */ /* 0x000fe2000001ff00 */
[----:B------:R-:W1:Y:S01]  /*00a0*/  LDC.64 R24, c[0x0][0x390] ;  /* 0x0000e400ff187b82 */ /* 0x000e620000000a00 */
[----:B------:R-:W-:Y:S02]  /*00b0*/  CS2R R32, SRZ ;  /* 0x0000000000207805 */ /* 0x000fe4000001ff00 */
[----:B------:R-:W-:Y:S02]  /*00c0*/  CS2R R34, SRZ ;  /* 0x0000000000227805 */ /* 0x000fe4000001ff00 */
[----:B------:R-:W-:Y:S02]  /*00d0*/  CS2R R36, SRZ ;  /* 0x0000000000247805 */ /* 0x000fe4000001ff00 */
[----:B------:R-:W-:Y:S01]  /*00e0*/  MOV R39, RZ ;  /* 0x000000ff00277202 */ /* 0x000fe20000000f00 */
[----:B------:R-:W2:Y:S01]  /*00f0*/  LDCU.64 UR8, c[0x0][0x358] ;  /* 0x00006b00ff0877ac */ /* 0x000ea20008000a00 */
[----:B------:R-:W-:Y:S01]  /*0100*/  MOV R43, RZ ;  /* 0x000000ff002b7202 */ /* 0x000fe20000000f00 */
[----:B------:R-:W3:Y:S01]  /*0110*/  S2UR UR7, SR_CgaCtaId ;  /* 0x00000000000779c3 */ /* 0x000ee20000008800 */
[C---:B0-----:R-:W-:Y:S01]  /*0120*/  IMAD.WIDE.U32 R2, R5.reuse, 0x14, R2 ;  /* 0x0000001405027825 */ /* 0x041fe200078e0002 */
[----:B------:R-:W-:-:S02]  /*0130*/  SHF.L.U32 R40, R5, 0x2, RZ ;  /* 0x0000000205287819 */ /* 0x000fc400000006ff */
[C---:B------:R-:W-:Y:S01]  /*0140*/  SHF.L.U32 R42, R5.reuse, 0x3, RZ ;  /* 0x00000003052a7819 */ /* 0x040fe200000006ff */
[C---:B-1----:R-:W-:Y:S01]  /*0150*/  IMAD.WIDE.U32 R24, R5.reuse, 0x14, R24 ;  /* 0x0000001405187825 */ /* 0x042fe200078e0018 */
[----:B------:R-:W-:Y:S02]  /*0160*/  IADD3 R2, P0, PT, R2, 0x280, RZ ;  /* 0x0000028002027810 */ /* 0x000fe40007f1e0ff */
[----:B------:R-:W-:Y:S02]  /*0170*/  LOP3.LUT R42, R42, 0x10, RZ, 0xc0, !PT ;  /* 0x000000102a2a7812 */ /* 0x000fe400078ec0ff */
[----:B------:R-:W-:Y:S01]  /*0180*/  IADD3.X R49, PT, PT, RZ, R3, RZ, P0, !PT ;  /* 0x00000003ff317210 */ /* 0x000fe200007fe4ff */
[----:B---3--:R-:W-:Y:S01]  /*0190*/  ULEA UR6, UR7, UR4, 0x18 ;  /* 0x0000000407067291 */ /* 0x008fe2000f8ec0ff */
[----:B------:R-:W-:Y:S01]  /*01a0*/  SHF.L.U32 R3, R5, 0x4, RZ ;  /* 0x0000000405037819 */ /* 0x000fe200000006ff */
[----:B------:R-:W-:Y:S01]  /*01b0*/  ULEA UR5, UR7, UR5, 0x18 ;  /* 0x0000000507057291 */ /* 0x000fe2000f8ec0ff */
[----:B------:R-:W-:-:S02]  /*01c0*/  UMOV UR4, URZ ;  /* 0x000000ff00047c82 */ /* 0x000fc40008000000 */
[----:B------:R-:W-:-:S04]  /*01d0*/  LOP3.LUT R3, R40, R3, RZ, 0xfc, !PT ;  /* 0x0000000328037212 */ /* 0x000fc800078efcff */
[C---:B------:R-:W-:Y:S02]  /*01e0*/  SHF.L.U32 R44, R3.reuse, 0x2, RZ ;  /* 0x00000002032c7819 */ /* 0x040fe400000006ff */
[----:B------:R-:W-:Y:S02]  /*01f0*/  LOP3.LUT R38, R3, 0x24, RZ, 0xc0, !PT ;  /* 0x0000002403267812 */ /* 0x000fe400078ec0ff */
[----:B--2---:R-:W-:-:S07]  /*0200*/  LOP3.LUT R44, R44, 0x90, RZ, 0xc0, !PT ;  /* 0x000000902c2c7812 */ /* 0x004fce00078ec0ff */
.L_x_1:
[----:B------:R-:W-:Y:S01]  /*0210*/  MOV R3, R49 ;  /* 0x0000003100037202 */ /* 0x000fe20000000f00 */
[----:B------:R-:W2:Y:S04]  /*0220*/  LDG.E.CONSTANT R47, desc[UR8][R24.64] ;  /* 0x00000008182f7981 */ /* 0x000ea8000c1e9900 */
[----:B------:R-:W3:Y:S04]  /*0230*/  LDG.E.CONSTANT R7, desc[UR8][R2.64+-0x280] ;  /* 0xfffd800802077981 */ /* 0x000ee8000c1e9900 */
[----:B------:R-:W4:Y:S04]  /*0240*/  LDG.E.CONSTANT R11, desc[UR8][R2.64+-0x230] ;  /* 0xfffdd008020b7981 */ /* 0x000f28000c1e9900 */
[----:B------:R-:W5:Y:S04]  /*0250*/  LDG.E.CONSTANT R13, desc[UR8][R2.64+-0x1e0] ;  /* 0xfffe2008020d7981 */ /* 0x000f68000c1e9900 */
[----:B------:R-:W2:Y:S04]  /*0260*/  LDG.E.CONSTANT R46, desc[UR8][R2.64] ;  /* 0x00000008022e7981 */ /* 0x000ea8000c1e9900 */
        /* <DEDUP_REMOVED lines=11> */
[----:B------:R0:W2:Y:S04]  /*0320*/  LDG.E.CONSTANT R4, desc[UR8][R2.64+0x230] ;  /* 0x0002300802047981 */ /* 0x0000a8000c1e9900 */
[----:B------:R1:W2:Y:S01]  /*0330*/  LDG.E.CONSTANT R45, desc[UR8][R24.64+0x50] ;  /* 0x00005008182d7981 */ /* 0x0002a2000c1e9900 */
[----:B------:R-:W-:-:S04]  /*0340*/  UIADD3 UR4, UPT, UPT, UR4, 0x1, URZ ;  /* 0x0000000104047890 */ /* 0x000fc8000fffe0ff */
[----:B------:R-:W-:Y:S01]  /*0350*/  UISETP.NE.AND UP0, UPT, UR4, 0x5, UPT ;  /* 0x000000050400788c */ /* 0x000fe2000bf05270 */
[----:B0-----:R-:W-:Y:S02]  /*0360*/  IADD3 R2, P0, PT, R2, 0x4, RZ ;  /* 0x0000000402027810 */ /* 0x001fe40007f1e0ff */
[----:B-1----:R-:W-:-:S04]  /*0370*/  IADD3 R24, P1, PT, R24, 0x4, RZ ;  /* 0x0000000418187810 */ /* 0x002fc80007f3e0ff */
[----:B------:R-:W-:Y:S01]  /*0380*/  IADD3.X R25, PT, PT, RZ, R25, RZ, P1, !PT ;  /* 0x00000019ff197210 */ /* 0x000fe20000ffe4ff */
[----:B------:R-:W-:Y:S01]  /*0390*/  BAR.SYNC.DEFER_BLOCKING 0x0 ;  /* 0x0000000000007b1d */ /* 0x000fe20000010000 */
[----:B---3--:R-:W-:Y:S01]  /*03a0*/  FMUL.RZ R7, R7, 0.15915493667125701904 ;  /* 0x3e22f98307077820 */ /* 0x008fe2000040c000 */
[----:B----4-:R-:W-:Y:S01]  /*03b0*/  FMUL.RZ R11, R11, 0.15915493667125701904 ;  /* 0x3e22f9830b0b7820 */ /* 0x010fe2000040c000 */
[----:B-----5:R-:W-:Y:S01]  /*03c0*/  FMUL.RZ R13, R13, 0.15915493667125701904 ;  /* 0x3e22f9830d0d7820 */ /* 0x020fe2000040c000 */
[----:B--2---:R-:W-:Y:S01]  /*03d0*/  FMUL.RZ R46, R46, 0.15915493667125701904 ;  /* 0x3e22f9832e2e7820 */ /* 0x004fe2000040c000 */
[----:B------:R-:W-:-:S03]  /*03e0*/  FMUL.RZ R14, R14, 0.15915493667125701904 ;  /* 0x3e22f9830e0e7820 */ /* 0x000fc6000040c000 */
[----:B------:R-:W-:Y:S01]  /*03f0*/  MUFU.SIN R49, R46 ;  /* 0x0000002e00317308 */ /* 0x000fe20000000400 */
[----:B------:R-:W-:Y:S01]  /*0400*/  FMUL.RZ R16, R16, 0.15915493667125701904 ;  /* 0x3e22f98310107820 */ /* 0x000fe2000040c000 */
        /* <DEDUP_REMOVED lines=10> */
[----:B------:R-:W0:Y:S08]  /*04b0*/  MUFU.SIN R7, R7 ;  /* 0x0000000700077308 */ /* 0x000e300000000400 */
[----:B------:R-:W1:Y:S08]  /*04c0*/  MUFU.SIN R11, R11 ;  /* 0x0000000b000b7308 */ /* 0x000e700000000400 */
[----:B------:R-:W2:Y:S08]  /*04d0*/  MUFU.SIN R13, R13 ;  /* 0x0000000d000d7308 */ /* 0x000eb00000000400 */
[----:B------:R-:W3:Y:S08]  /*04e0*/  MUFU.SIN R15, R14 ;  /* 0x0000000e000f7308 */ /* 0x000ef00000000400 */
[----:B------:R-:W4:Y:S08]  /*04f0*/  MUFU.SIN R17, R16 ;  /* 0x0000001000117308 */ /* 0x000f300000000400 */
[----:B------:R-:W5:Y:S08]  /*0500*/  MUFU.SIN R19, R18 ;  /* 0x0000001200137308 */ /* 0x000f700000000400 */
        /* <DEDUP_REMOVED lines=8> */
[----:B------:R-:W5:Y:S01]  /*0590*/  MUFU.SIN R46, R4 ;  /* 0x00000004002e7308 */ /* 0x000f620000000400 */
[----:B0-----:R-:W-:Y:S04]  /*05a0*/  STS [R40+UR6], R7 ;  /* 0x0000000728007988 */ /* 0x001fe80008000806 */
[----:B-1----:R-:W-:Y:S04]  /*05b0*/  STS [R40+UR6+0x10], R11 ;  /* 0x0000100b28007988 */ /* 0x002fe80008000806 */
[----:B--2---:R-:W-:Y:S04]  /*05c0*/  STS [R40+UR6+0x20], R13 ;  /* 0x0000200d28007988 */ /* 0x004fe80008000806 */
[----:B---3--:R-:W-:Y:S04]  /*05d0*/  STS [R40+UR6+0x30], R15 ;  /* 0x0000300f28007988 */ /* 0x008fe80008000806 */
[----:B----4-:R-:W-:Y:S04]  /*05e0*/  STS [R40+UR6+0x40], R17 ;  /* 0x0000401128007988 */ /* 0x010fe80008000806 */
[----:B-----5:R-:W-:Y:S04]  /*05f0*/  STS [R40+UR6+0x50], R19 ;  /* 0x0000501328007988 */ /* 0x020fe80008000806 */
[----:B------:R-:W-:Y:S04]  /*0600*/  STS [R40+UR6+0x60], R21 ;  /* 0x0000601528007988 */ /* 0x000fe80008000806 */
[----:B------:R-:W-:Y:S04]  /*0610*/  STS [R40+UR6+0x70], R23 ;  /* 0x0000701728007988 */ /* 0x000fe80008000806 */
[----:B------:R0:W-:Y:S04]  /*0620*/  STS [R40+UR6+0x80], R49 ;  /* 0x0000803128007988 */ /* 0x0001e80008000806 */
[----:B------:R-:W-:Y:S04]  /*0630*/  STS [R40+UR6+0x90], R51 ;  /* 0x0000903328007988 */ /* 0x000fe80008000806 */
[----:B------:R-:W-:Y:S04]  /*0640*/  STS [R40+UR6+0xa0], R53 ;  /* 0x0000a03528007988 */ /* 0x000fe80008000806 */
[----:B------:R-:W-:Y:S04]  /*0650*/  STS [R40+UR6+0xb0], R55 ;  /* 0x0000b03728007988 */ /* 0x000fe80008000806 */
[----:B------:R-:W-:Y:S04]  /*0660*/  STS [R40+UR6+0xc0], R57 ;  /* 0x0000c03928007988 */ /* 0x000fe80008000806 */
[----:B------:R-:W-:Y:S04]  /*0670*/  STS [R40+UR6+0xd0], R59 ;  /* 0x0000d03b28007988 */ /* 0x000fe80008000806 */
[----:B------:R-:W-:Y:S04]  /*0680*/  STS [R40+UR6+0xe0], R61 ;  /* 0x0000e03d28007988 */ /* 0x000fe80008000806 */
[----:B------:R-:W-:Y:S04]  /*0690*/  STS [R40+UR6+0xf0], R46 ;  /* 0x0000f02e28007988 */ /* 0x000fe80008000806 */
[----:B------:R-:W-:Y:S04]  /*06a0*/  STS [R40+UR5], R47 ;  /* 0x0000002f28007988 */ /* 0x000fe80008000805 */
[----:B------:R-:W-:Y:S01]  /*06b0*/  STS [R40+UR5+0x10], R45 ;  /* 0x0000102d28007988 */ /* 0x000fe20008000805 */
[----:B------:R-:W-:Y:S06]  /*06c0*/  BAR.SYNC.DEFER_BLOCKING 0x0 ;  /* 0x0000000000007b1d */ /* 0x000fec0000010000 */
[----:B------:R-:W-:Y:S04]  /*06d0*/  LDS.128 R4, [R42+UR5] ;  /* 0x000000052a047984 */ /* 0x000fe80008000c00 */
[----:B------:R-:W1:Y:S04]  /*06e0*/  LDS.128 R8, [R44+UR6] ;  /* 0x000000062c087984 */ /* 0x000e680008000c00 */
[----:B------:R-:W2:Y:S04]  /*06f0*/  LDS.128 R12, [R44+UR6+0x20] ;  /* 0x000020062c0c7984 */ /* 0x000ea80008000c00 */
[----:B------:R-:W3:Y:S04]  /*0700*/  LDS.128 R16, [R44+UR6+0x40] ;  /* 0x000040062c107984 */ /* 0x000ee80008000c00 */
[----:B------:R-:W4:Y:S01]  /*0710*/  LDS.128 R20, [R44+UR6+0x60] ;  /* 0x000060062c147984 */ /* 0x000f220008000c00 */
[----:B0-----:R-:W-:Y:S01]  /*0720*/  IADD3.X R49, PT, PT, RZ, R3, RZ, P0, !PT ;  /* 0x00000003ff317210 */ /* 0x001fe200007fe4ff */
[C---:B-1----:R-:W-:Y:S01]  /*0730*/  FFMA R43, R4.reuse, R8, R43 ;  /* 0x00000008042b7223 */ /* 0x042fe2000000002b */
[C---:B------:R-:W-:Y:S01]  /*0740*/  FFMA R36, R4.reuse, R9, R36 ;  /* 0x0000000904247223 */ /* 0x040fe20000000024 */
[C---:B------:R-:W-:Y:S01]  /*0750*/  FFMA R41, R4.reuse, R10, R41 ;  /* 0x0000000a04297223 */ /* 0x040fe20000000029 */
[----:B------:R-:W-:Y:S01]  /*0760*/  FFMA R34, R4, R11, R34 ;  /* 0x0000000b04227223 */ /* 0x000fe20000000022 */
[----:B--2---:R-:W-:Y:S01]  /*0770*/  FFMA R39, R12, R5, R39 ;  /* 0x000000050c277223 */ /* 0x004fe20000000027 */
[C---:B------:R-:W-:Y:S01]  /*0780*/  FFMA R32, R5.reuse, R13, R32 ;  /* 0x0000000d05207223 */ /* 0x040fe20000000020 */
[C---:B------:R-:W-:Y:S01]  /*0790*/  FFMA R37, R5.reuse, R14, R37 ;  /* 0x0000000e05257223 */ /* 0x040fe20000000025 */
[----:B------:R-:W-:Y:S01]  /*07a0*/  FFMA R30, R5, R15, R30 ;  /* 0x0000000f051e7223 */ /* 0x000fe2000000001e */
[----:B---3--:R-:W-:Y:S01]  /*07b0*/  FFMA R35, R16, R6, R35 ;  /* 0x0000000610237223 */ /* 0x008fe20000000023 */
[C---:B------:R-:W-:Y:S01]  /*07c0*/  FFMA R33, R6.reuse, R17, R33 ;  /* 0x0000001106217223 */ /* 0x040fe20000000021 */
[C---:B------:R-:W-:Y:S01]  /*07d0*/  FFMA R31, R6.reuse, R18, R31 ;  /* 0x00000012061f7223 */ /* 0x040fe2000000001f */
[----:B------:R-:W-:Y:S01]  /*07e0*/  FFMA R28, R6, R19, R28 ;  /* 0x00000013061c7223 */ /* 0x000fe2000000001c */
[----:B----4-:R-:W-:Y:S01]  /*07f0*/  FFMA R29, R20, R7, R29 ;  /* 0x00000007141d7223 */ /* 0x010fe2000000001d */
[C---:B------:R-:W-:Y:S01]  /*0800*/  FFMA R26, R7.reuse, R21, R26 ;  /* 0x00000015071a7223 */ /* 0x040fe2000000001a */
[C---:B------:R-:W-:Y:S01]  /*0810*/  FFMA R27, R7.reuse, R22, R27 ;  /* 0x00000016071b7223 */ /* 0x040fe2000000001b */
[----:B------:R-:W-:Y:S01]  /*0820*/  FFMA R0, R7, R23, R0 ;  /* 0x0000001707007223 */ /* 0x000fe20000000000 */
[----:B------:R-:W-:Y:S06]  /*0830*/  BRA.U UP0, `(.L_x_1) ;  /* 0xfffffff900747547 */ /* 0x000fec000b83ffff */
[----:B------:R-:W0:Y:S02]  /*0840*/  LDC.64 R2, c[0x0][0x380] ;  /* 0x0000e000ff027b82 */ /* 0x000e240000000a00 */
[----:B0-----:R-:W-:-:S05]  /*0850*/  IMAD.WIDE.U32 R2, R38, 0x4, R2 ;  /* 0x0000000426027825 */ /* 0x001fca00078e0002 */
[----:B------:R-:W-:Y:S04]  /*0860*/  STG.E desc[UR8][R2.64], R43 ;  /* 0x0000002b02007986 */ /* 0x000fe8000c101908 */
        /* <DEDUP_REMOVED lines=14> */
[----:B------:R-:W-:Y:S01]  /*0950*/  STG.E desc[UR8][R2.64+0x6c], R0 ;  /* 0x00006c0002007986 */ /* 0x000fe2000c101908 */
[----:B------:R-:W-:Y:S05]  /*0960*/  EXIT ;  /* 0x000000000000794d */ /* 0x000fea0003800000 */
.L_x_2:
        /* <DEDUP_REMOVED lines=9> */
.L_x_6:


//--------------------- .text.default_function_kernel_2 --------------------------
	.section	.text.default_function_kernel_2,"ax",@progbits
	.align	128
        .global         default_function_kernel_2
        .type           default_function_kernel_2,@function
        .size           default_function_kernel_2,(.L_x_7 - default_function_kernel_2)
        .other          default_function_kernel_2,@"STO_CUDA_ENTRY STV_DEFAULT"
default_function_kernel_2:
.text.default_function_kernel_2:
[----:B------:R-:W-:Y:S01]  /*0000*/  LDC R1, c[0x0][0x37c] ;  /* 0x0000df00ff017b82 */ /* 0x000fe20000000800 */
[----:B------:R-:W0:Y:S07]  /*0010*/  S2R R7, SR_TID.X ;  /* 0x0000000000077919 */ /* 0x000e2e0000002100 */
[----:B------:R-:W1:Y:S01]  /*0020*/  S2UR UR4, SR_CTAID.X ;  /* 0x00000000000479c3 */ /* 0x000e620000002500 */
[----:B------:R-:W2:Y:S07]  /*0030*/  LDCU.64 UR6, c[0x0][0x358] ;  /* 0x00006b00ff0677ac */ /* 0x000eae0008000a00 */
[----:B------:R-:W3:Y:S08]  /*0040*/  LDC.64 R2, c[0x0][0x388] ;  /* 0x0000e200ff027b82 */ /* 0x000ef00000000a00 */
[----:B------:R-:W4:Y:S01]  /*0050*/  LDC.64 R4, c[0x0][0x380] ;  /* 0x0000e000ff047b82 */ /* 0x000f220000000a00 */
[----:B-1----:R-:W-:-:S06]  /*0060*/  USHF.L.U32 UR4, UR4, 0x5, URZ ;  /* 0x0000000504047899 */ /* 0x002fcc00080006ff */
[----:B0-----:R-:W-:-:S05]  /*0070*/  LOP3.LUT R7, R7, UR4, RZ, 0xfc, !PT ;  /* 0x0000000407077c12 */ /* 0x001fca000f8efcff */
[----:B---3--:R-:W-:-:S06]  /*0080*/  IMAD.WIDE.U32 R2, R7, 0x4, R2 ;  /* 0x0000000407027825 */ /* 0x008fcc00078e0002 */
[----:B--2---:R-:W2:Y:S01]  /*0090*/  LDG.E.CONSTANT R2, desc[UR6][R2.64] ;  /* 0x0000000602027981 */ /* 0x004ea2000c1e9900 */
[----:B----4-:R-:W-:-:S04]  /*00a0*/  IMAD.WIDE.U32 R4, R7, 0x4, R4 ;  /* 0x0000000407047825 */ /* 0x010fc800078e0004 */
[----:B--2---:R-:W-:-:S06]  /*00b0*/  FMUL.RZ R9, R2, 0.15915493667125701904 ;  /* 0x3e22f98302097820 */ /* 0x004fcc000040c000 */
[----:B------:R-:W0:Y:S02]  /*00c0*/  MUFU.COS R9, R9 ;  /* 0x0000000900097308 */ /* 0x000e240000000000 */
[----:B0-----:R-:W-:Y:S01]  /*00d0*/  STG.E desc[UR6][R4.64], R9 ;  /* 0x0000000904007986 */ /* 0x001fe2000c101906 */
[----:B------:R-:W-:Y:S05]  /*00e0*/  EXIT ;  /* 0x000000000000794d */ /* 0x000fea0003800000 */
.L_x_3:
        /* <DEDUP_REMOVED lines=9> */
.L_x_7:


//--------------------- .text.default_function_kernel --------------------------
	.section	.text.default_function_kernel,"ax",@progbits
	.align	128
        .global         default_function_kernel
        .type           default_function_kernel,@function
        .size           default_function_kernel,(.L_x_8 - default_function_kernel)
        .other          default_function_kernel,@"STO_CUDA_ENTRY STV_DEFAULT"
default_function_kernel:
.text.default_function_kernel:
        /* <DEDUP_REMOVED lines=8> */
[----:B--2---:R-:W2:Y:S01]  /*0080*/  LDG.E.CONSTANT R2, desc[UR6][R2.64] ;  /* 0x0000000602027981 */ /* 0x004ea2000c1e9900 */
[----:B------:R-:W-:Y:S01]  /*0090*/  HFMA2 R9, -RZ, RZ, 1.625, 0 ;  /* 0x3e800000ff097431 */ /* 0x000fe200000001ff */
[----:B------:R-:W-:Y:S01]  /*00a0*/  MOV R8, 0x3d39bf78 ;  /* 0x3d39bf7800087802 */ /* 0x000fe20000000f00 */
[C---:B--2---:R-:W-:Y:S01]  /*00b0*/  FFMA R4, R2.reuse, R2, 1 ;  /* 0x3f80000002047423 */ /* 0x044fe20000000002 */
[----:B------:R-:W-:-:S03]  /*00c0*/  FSETP.GT.AND P0, PT, |R2|, 8388608, PT ;  /* 0x4b0000000200780b */ /* 0x000fc60003f04200 */
[----:B------:R-:W0:Y:S02]  /*00d0*/  MUFU.RSQ R5, R4 ;  /* 0x0000000400057308 */ /* 0x000e240000001400 */
[----:B0-----:R-:W-:-:S06]  /*00e0*/  FFMA R5, R4, R5, 1 ;  /* 0x3f80000004057423 */ /* 0x001fcc0000000005 */
[----:B------:R-:W0:Y:S02]  /*00f0*/  MUFU.RCP R5, R5 ;  /* 0x0000000500057308 */ /* 0x000e240000001000 */
[----:B0-----:R-:W-:-:S04]  /*0100*/  FMUL R7, |R2|, R5 ;  /* 0x0000000502077220 */ /* 0x001fc80000400200 */
[----:B------:R-:W-:-:S05]  /*0110*/  FFMA R7, |R2|, R7, |R2| ;  /* 0x0000000702077223 */ /* 0x000fca0000000602 */
[----:B------:R-:W-:-:S04]  /*0120*/  FSEL R7, |R2|, R7, P0 ;  /* 0x0000000702077208 */ /* 0x000fc80000000200 */
[C---:B------:R-:W-:Y:S01]  /*0130*/  ISETP.GE.U32.AND P1, PT, R7.reuse, 0x7f800000, PT ;  /* 0x7f8000000700780c */ /* 0x040fe20003f26070 */
[----:B------:R-:W-:-:S03]  /*0140*/  FADD.RZ R6, R7, 1 ;  /* 0x3f80000007067421 */ /* 0x000fc6000000c000 */
[----:B------:R-:W-:Y:S02]  /*0150*/  ISETP.GT.AND P2, PT, R7, -0x40800000, P1 ;  /* 0xbf8000000700780c */ /* 0x000fe40000f44270 */
[----:B------:R-:W-:-:S04]  /*0160*/  IADD3 R6, PT, PT, R6, -0x3f400000, RZ ;  /* 0xc0c0000006067810 */ /* 0x000fc80007ffe0ff */
[----:B------:R-:W-:-:S04]  /*0170*/  LOP3.LUT R6, R6, 0xff800000, RZ, 0xc0, !PT ;  /* 0xff80000006067812 */ /* 0x000fc800078ec0ff */
[----:B------:R-:W-:Y:S02]  /*0180*/  IADD3 R4, PT, PT, -R6, 0x40800000, RZ ;  /* 0x4080000006047810 */ /* 0x000fe40007ffe1ff */
[-C--:B------:R-:W-:Y:S02]  /*0190*/  IADD3 R3, PT, PT, R7, -R6.reuse, RZ ;  /* 0x8000000607037210 */ /* 0x080fe40007ffe0ff */
[----:B------:R-:W-:Y:S01]  /*01a0*/  I2FP.F32.S32 R6, R6 ;  /* 0x0000000600067245 */ /* 0x000fe20000201400 */
[----:B------:R-:W-:-:S04]  /*01b0*/  FFMA R4, R4, R9, -1 ;  /* 0xbf80000004047423 */ /* 0x000fc80000000009 */
[----:B------:R-:W-:Y:S01]  /*01c0*/  FADD R3, R3, R4 ;  /* 0x0000000403037221 */ /* 0x000fe20000000000 */
[----:B------:R-:W-:-:S03]  /*01d0*/  FMUL R6, R6, 1.1920928955078125e-07 ;  /* 0x3400000006067820 */ /* 0x000fc60000400000 */
[----:B------:R-:W-:Y:S01]  /*01e0*/  FFMA R4, R3, -R8, 0.10546888411045074463 ;  /* 0x3dd8001203047423 */ /* 0x000fe20000000808 */
[----:B------:R-:W-:-:S03]  /*01f0*/  @P1 MOV R8, 0x7f800000 ;  /* 0x7f80000000081802 */ /* 0x000fc60000000f00 */
[----:B------:R-:W-:-:S04]  /*0200*/  FFMA R4, R3, R4, -0.13229703903198242188 ;  /* 0xbe0778e003047423 */ /* 0x000fc80000000004 */
[----:B------:R-:W-:-:S04]  /*0210*/  FFMA R4, R3, R4, 0.14491446316242218018 ;  /* 0x3e14647503047423 */ /* 0x000fc80000000004 */
[----:B------:R-:W-:-:S04]  /*0220*/  FFMA R4, R3, R4, -0.16641564667224884033 ;  /* 0xbe2a68dd03047423 */ /* 0x000fc80000000004 */
[----:B------:R-:W-:-:S04]  /*0230*/  FFMA R4, R3, R4, 0.19988867640495300293 ;  /* 0x3e4caf9e03047423 */ /* 0x000fc80000000004 */
[----:B------:R-:W-:-:S04]  /*0240*/  FFMA R4, R3, R4, -0.25000196695327758789 ;  /* 0xbe80004203047423 */ /* 0x000fc80000000004 */
[----:B------:R-:W-:-:S04]  /*0250*/  FFMA R4, R3, R4, 0.33333510160446166992 ;  /* 0x3eaaaae603047423 */ /* 0x000fc80000000004 */
[----:B------:R-:W-:-:S04]  /*0260*/  FFMA R4, R3, R4, -0.5 ;  /* 0xbf00000003047423 */ /* 0x000fc80000000004 */
[----:B------:R-:W-:-:S04]  /*0270*/  FMUL R4, R3, R4 ;  /* 0x0000000403047220 */ /* 0x000fc80000400000 */
[----:B------:R-:W-:Y:S02]  /*0280*/  FFMA R3, R3, R4, R3 ;  /* 0x0000000403037223 */ /* 0x000fe40000000003 */
[----:B------:R-:W0:Y:S02]  /*0290*/  LDC.64 R4, c[0x0][0x380] ;  /* 0x0000e000ff047b82 */ /* 0x000e240000000a00 */
[----:B------:R-:W-:Y:S01]  /*02a0*/  FFMA R3, R6, 0.69314718246459960938, R3 ;  /* 0x3f31721806037823 */ /* 0x000fe20000000003 */
[C---:B------:R-:W-:Y:S01]  /*02b0*/  @P2 FFMA R3, R7.reuse, R8, +INF ;  /* 0x7f80000007032423 */ /* 0x040fe20000000008 */
[----:B------:R-:W-:-:S04]  /*02c0*/  @P1 FSETP.NEU.AND P2, PT, R7, RZ, PT ;  /* 0x000000ff0700120b */ /* 0x000fc80003f4d000 */
[----:B------:R-:W-:-:S04]  /*02d0*/  @P1 FSEL R3, R3, -RZ, P2 ;  /* 0x800000ff03031208 */ /* 0x000fc80001000000 */
[----:B------:R-:W-:-:S05]  /*02e0*/  MOV R7, R3 ;  /* 0x0000000300077202 */ /* 0x000fca0000000f00 */
[----:B------:R-:W-:Y:S01]  /*02f0*/  @P0 FADD R7, R7, 0.69314718246459960938 ;  /* 0x3f31721807070421 */ /* 0x000fe20000000000 */
[----:B------:R-:W-:-:S04]  /*0300*/  FSETP.NAN.AND P0, PT, |R2|, |R2|, PT ;  /* 0x400000020200720b */ /* 0x000fc80003f08200 */
[----:B------:R-:W-:Y:S01]  /*0310*/  LOP3.LUT R6, R7, 0x80000000, R2, 0xb8, !PT ;  /* 0x8000000007067812 */ /* 0x000fe200078eb802 */
[----:B0-----:R-:W-:-:S03]  /*0320*/  IMAD.WIDE.U32 R2, R0, 0x4, R4 ;  /* 0x0000000400027825 */ /* 0x001fc600078e0004 */
[----:B------:R-:W-:-:S05]  /*0330*/  FSEL R5, R6, R7, !P0 ;  /* 0x0000000706057208 */ /* 0x000fca0004000000 */
[----:B------:R-:W-:Y:S01]  /*0340*/  STG.E desc[UR6][R2.64], R5 ;  /* 0x0000000502007986 */ /* 0x000fe2000c101906 */
[----:B------:R-:W-:Y:S05]  /*0350*/  EXIT ;  /* 0x000000000000794d */ /* 0x000fea0003800000 */
.L_x_4:
        /* <DEDUP_REMOVED lines=10> */
.L_x_8:


//--------------------- .nv.shared.reserved.0     --------------------------
	.section	.nv.shared.reserved.0,"aw",@nobits
	.weak		__nv_reservedSMEM_offset_0_alias
	.size		__nv_reservedSMEM_offset_0_alias, 0, 64
	.other		__nv_reservedSMEM_offset_0_alias,@"STO_CUDA_RESERVED_SHARED STV_DEFAULT"
__nv_reservedSMEM_offset_0_alias:
	.zero		0
	.zero		64


//--------------------- .nv.shared.default_function_kernel_3 --------------------------
	.section	.nv.shared.default_function_kernel_3,"aw",@nobits
	.sectionflags	@""
	.align	4
.nv.shared.default_function_kernel_3:
	.zero		1312


//--------------------- .nv.constant0.default_function_kernel_1 --------------------------
	.section	.nv.constant0.default_function_kernel_1,"a",@progbits
	.sectionflags	@""
	.align	4
.nv.constant0.default_function_kernel_1:
	.zero		912


//--------------------- .nv.constant0.default_function_kernel_3 --------------------------
	.section	.nv.constant0.default_function_kernel_3,"a",@progbits
	.sectionflags	@""
	.align	4
.nv.constant0.default_function_kernel_3:
	.zero		920


//--------------------- .nv.constant0.default_function_kernel_2 --------------------------
	.section	.nv.constant0.default_function_kernel_2,"a",@progbits
	.sectionflags	@""
	.align	4
.nv.constant0.default_function_kernel_2:
	.zero		912


//--------------------- .nv.constant0.default_function_kernel --------------------------
	.section	.nv.constant0.default_function_kernel,"a",@progbits
	.sectionflags	@""
	.align	4
.nv.constant0.default_function_kernel:
	.zero		912


//--------------------- SYMBOLS --------------------------

	.type		.nv.reservedSmem.offset0,@object
	.size		.nv.reservedSmem.offset0,0x4
	.type		.nv.reservedSmem.cap,@object
	.size		.nv.reservedSmem.cap,0x4
